	.headerflags	@"EF_CUDA_TEXMODE_UNIFIED EF_CUDA_64BIT_ADDRESS EF_CUDA_ACCELERATORS EF_CUDA_SM90 EF_CUDA_VIRTUAL_SM(EF_CUDA_SM90)"
	.elftype	@"ET_EXEC"


//--------------------- .nv.info                  --------------------------
	.section	.nv.info,"",@"SHT_CUDA_INFO"
	.align	4


	//----- nvinfo : EIATTR_REGCOUNT
	.align		4
        /*0000*/ 	.byte	0x04, 0x2f
        /*0002*/ 	.short	(.L_3 - .L_2)
	.align		4
.L_2:
        /*0004*/ 	.word	index@(triton_poi_fused__native_batch_norm_legit_no_training_6)
        /*0008*/ 	.word	0x00000012


	//----- nvinfo : EIATTR_MIN_STACK_SIZE
	.align		4
.L_3:
        /*000c*/ 	.byte	0x04, 0x12
        /*000e*/ 	.short	(.L_5 - .L_4)
	.align		4
.L_4:
        /*0010*/ 	.word	index@(triton_poi_fused__native_batch_norm_legit_no_training_6)
        /*0014*/ 	.word	0x00000000


	//----- nvinfo : EIATTR_FRAME_SIZE
	.align		4
.L_5:
        /*0018*/ 	.byte	0x04, 0x11
        /*001a*/ 	.short	(.L_7 - .L_6)
	.align		4
.L_6:
        /*001c*/ 	.word	index@(triton_poi_fused__native_batch_norm_legit_no_training_6)
        /*0020*/ 	.word	0x00000000


	//----- nvinfo : EIATTR_MIN_STACK_SIZE
	.align		4
.L_7:
        /*0024*/ 	.byte	0x04, 0x12
        /*0026*/ 	.short	(.L_9 - .L_8)
	.align		4
.L_8:
        /*0028*/ 	.word	index@(triton_poi_fused__native_batch_norm_legit_no_training_6)
        /*002c*/ 	.word	0x00000000
.L_9:


//--------------------- .nv.info.triton_poi_fused__native_batch_norm_legit_no_training_6 --------------------------
	.section	.nv.info.triton_poi_fused__native_batch_norm_legit_no_training_6,"",@"SHT_CUDA_INFO"
	.sectionflags	@""
	.align	4


	//----- nvinfo : EIATTR_CUDA_API_VERSION
	.align		4
        /*0000*/ 	.byte	0x04, 0x37
        /*0002*/ 	.short	(.L_11 - .L_10)
.L_10:
        /*0004*/ 	.word	0x0000007c


	//----- nvinfo : EIATTR_KPARAM_INFO
	.align		4
.L_11:
        /*0008*/ 	.byte	0x04, 0x17
        /*000a*/ 	.short	(.L_13 - .L_12)
.L_12:
        /*000c*/ 	.word	0x00000000
        /*0010*/ 	.short	0x0006
        /*0012*/ 	.short	0x0030
        /*0014*/ 	.byte	0x00, 0xf0, 0x11, 0x00


	//----- nvinfo : EIATTR_KPARAM_INFO
	.align		4
.L_13:
        /*0018*/ 	.byte	0x04, 0x17
        /*001a*/ 	.short	(.L_15 - .L_14)
.L_14:
        /*001c*/ 	.word	0x00000000
        /*0020*/ 	.short	0x0005
        /*0022*/ 	.short	0x0028
        /*0024*/ 	.byte	0x00, 0xf4, 0x21, 0x00


	//----- nvinfo : EIATTR_KPARAM_INFO
	.align		4
.L_15:
        /*0028*/ 	.byte	0x04, 0x17
        /*002a*/ 	.short	(.L_17 - .L_16)
.L_16:
        /*002c*/ 	.word	0x00000000
        /*0030*/ 	.short	0x0004
        /*0032*/ 	.short	0x0020
        /*0034*/ 	.byte	0x00, 0xf4, 0x21, 0x00


	//----- nvinfo : EIATTR_KPARAM_INFO
	.align		4
.L_17:
        /*0038*/ 	.byte	0x04, 0x17
        /*003a*/ 	.short	(.L_19 - .L_18)
.L_18:
        /*003c*/ 	.word	0x00000000
        /*0040*/ 	.short	0x0003
        /*0042*/ 	.short	0x0018
        /*0044*/ 	.byte	0x00, 0xf4, 0x21, 0x00


	//----- nvinfo : EIATTR_KPARAM_INFO
	.align		4
.L_19:
        /*0048*/ 	.byte	0x04, 0x17
        /*004a*/ 	.short	(.L_21 - .L_20)
.L_20:
        /*004c*/ 	.word	0x00000000
        /*0050*/ 	.short	0x0002
        /*0052*/ 	.short	0x0010
        /*0054*/ 	.byte	0x00, 0xf4, 0x21, 0x00


	//----- nvinfo : EIATTR_KPARAM_INFO
	.align		4
.L_21:
        /*0058*/ 	.byte	0x04, 0x17
        /*005a*/ 	.short	(.L_23 - .L_22)
.L_22:
        /*005c*/ 	.word	0x00000000
        /*0060*/ 	.short	0x0001
        /*0062*/ 	.short	0x0008
        /*0064*/ 	.byte	0x00, 0xf4, 0x21, 0x00


	//----- nvinfo : EIATTR_KPARAM_INFO
	.align		4
.L_23:
        /*0068*/ 	.byte	0x04, 0x17
        /*006a*/ 	.short	(.L_25 - .L_24)
.L_24:
        /*006c*/ 	.word	0x00000000
        /*0070*/ 	.short	0x0000
        /*0072*/ 	.short	0x0000
        /*0074*/ 	.byte	0x00, 0xf4, 0x21, 0x00


	//----- nvinfo : EIATTR_SPARSE_MMA_MASK
	.align		4
.L_25:
        /*0078*/ 	.byte	0x03, 0x50
        /*007a*/ 	.short	0x0000


	//----- nvinfo : EIATTR_MAXREG_COUNT
	.align		4
        /*007c*/ 	.byte	0x03, 0x1b
        /*007e*/ 	.short	0x00ff


	//----- nvinfo : EIATTR_EXIT_INSTR_OFFSETS
	.align		4
        /*0080*/ 	.byte	0x04, 0x1c
        /*0082*/ 	.short	(.L_27 - .L_26)


	//   ....[0]....
.L_26:
        /*0084*/ 	.word	0x00000390


	//----- nvinfo : EIATTR_REQNTID
	.align		4
.L_27:
        /*0088*/ 	.byte	0x04, 0x10
        /*008a*/ 	.short	(.L_29 - .L_28)
.L_28:
        /*008c*/ 	.word	0x00000080
        /*0090*/ 	.word	0x00000001
        /*0094*/ 	.word	0x00000001


	//----- nvinfo : EIATTR_CBANK_PARAM_SIZE
	.align		4
.L_29:
        /*0098*/ 	.byte	0x03, 0x19
        /*009a*/ 	.short	0x0034


	//----- nvinfo : EIATTR_PARAM_CBANK
	.align		4
        /*009c*/ 	.byte	0x04, 0x0a
        /*009e*/ 	.short	(.L_31 - .L_30)
	.align		4
.L_30:
        /*00a0*/ 	.word	index@(.nv.constant0.triton_poi_fused__native_batch_norm_legit_no_training_6)
        /*00a4*/ 	.short	0x0210
        /*00a6*/ 	.short	0x0034


	//----- nvinfo : EIATTR_SW_WAR
	.align		4
.L_31:
        /*00a8*/ 	.byte	0x04, 0x36
        /*00aa*/ 	.short	(.L_33 - .L_32)
.L_32:
        /*00ac*/ 	.word	0x00000008
.L_33:


//--------------------- .nv.callgraph             --------------------------
	.section	.nv.callgraph,"",@"SHT_CUDA_CALLGRAPH"
	.align	4
	.sectionentsize	8
	.align		4
        /*0000*/ 	.word	0x00000000
	.align		4
        /*0004*/ 	.word	0xffffffff
	.align		4
        /*0008*/ 	.word	0x00000000
	.align		4
        /*000c*/ 	.word	0xfffffffe
	.align		4
        /*0010*/ 	.word	0x00000000
	.align		4
        /*0014*/ 	.word	0xfffffffd
	.align		4
        /*0018*/ 	.word	0x00000000
	.align		4
        /*001c*/ 	.word	0xfffffffc


//--------------------- .nv.constant4             --------------------------
	.section	.nv.constant4,"a",@progbits
	.align	8
	.align		8
.nv.constant4:
        /*0000*/ 	.dword	_$_str
	.align		8
        /*0008*/ 	.dword	_$_str_$_2


//--------------------- .text.triton_poi_fused__native_batch_norm_legit_no_training_6 --------------------------
	.section	.text.triton_poi_fused__native_batch_norm_legit_no_training_6,"ax",@progbits
	.align	128
        .global         triton_poi_fused__native_batch_norm_legit_no_training_6
        .type           triton_poi_fused__native_batch_norm_legit_no_training_6,@function
        .size           triton_poi_fused__native_batch_norm_legit_no_training_6,(.L_x_1 - triton_poi_fused__native_batch_norm_legit_no_training_6)
        .other          triton_poi_fused__native_batch_norm_legit_no_training_6,@"STO_CUDA_ENTRY STV_DEFAULT"
triton_poi_fused__native_batch_norm_legit_no_training_6:
.text.triton_poi_fused__native_batch_norm_legit_no_training_6:
[----:B------:R-:W-:Y:S01]  /*0000*/  LDC R1, c[0x0][0x28] ;  /* 0x00000a00ff017b82 */ /* 0x000fe20000000800 */
[----:B------:R-:W1:Y:S07]  /*0010*/  S2R R0, SR_TID.X ;  /* 0x0000000000007919 */ /* 0x000e6e0000002100 */
[----:B------:R-:W2:Y:S01]  /*0020*/  LDC.64 R2, c[0x0][0x220] ;  /* 0x00008800ff027b82 */ /* 0x000ea20000000a00 */
[----:B------:R-:W-:Y:S01]  /*0030*/  ULDC.64 UR4, c[0x0][0x208] ;  /* 0x0000820000047ab9 */ /* 0x000fe20000000a00 */
[----:B------:R-:W3:Y:S06]  /*0040*/  S2R R7, SR_CTAID.X ;  /* 0x0000000000077919 */ /* 0x000eec0000002500 */
[----:B------:R-:W4:Y:S08]  /*0050*/  LDC.64 R8, c[0x0][0x228] ;  /* 0x00008a00ff087b82 */ /* 0x000f300000000a00 */
[----:B------:R-:W5:Y:S01]  /*0060*/  LDC.64 R10, c[0x0][0x230] ;  /* 0x00008c00ff0a7b82 */ /* 0x000f620000000a00 */
[----:B-1----:R-:W-:-:S02]  /*0070*/  SHF.L.U32 R0, R0, 0x1, RZ ;  /* 0x0000000100007819 */ /* 0x002fc400000006ff */
[----:B---3--:R-:W-:Y:S02]  /*0080*/  SHF.R.S32.HI R5, RZ, 0x17, R7 ;  /* 0x00000017ff057819 */ /* 0x008fe40000011407 */
[----:B------:R-:W-:Y:S02]  /*0090*/  LOP3.LUT R0, R0, 0xfe, RZ, 0xc0, !PT ;  /* 0x000000fe00007812 */ /* 0x000fe400078ec0ff */
[----:B------:R-:W-:Y:S02]  /*00a0*/  SGXT R5, R5, 0x1 ;  /* 0x000000010505781a */ /* 0x000fe40000000200 */
[----:B------:R-:W-:Y:S02]  /*00b0*/  LEA R0, R7, R0, 0x8 ;  /* 0x0000000007007211 */ /* 0x000fe400078e40ff */
[----:B------:R-:W1:Y:S02]  /*00c0*/  LDC.64 R6, c[0x0][0x218] ;  /* 0x00008600ff067b82 */ /* 0x000e640000000a00 */
[----:B------:R-:W-:-:S04]  /*00d0*/  LEA.HI R5, R5, R0, RZ, 0x6 ;  /* 0x0000000005057211 */ /* 0x000fc800078f30ff */
[----:B------:R-:W-:-:S04]  /*00e0*/  LOP3.LUT R5, R5, 0xffffffc0, RZ, 0xc0, !PT ;  /* 0xffffffc005057812 */ /* 0x000fc800078ec0ff */
[----:B------:R-:W-:Y:S02]  /*00f0*/  IADD3 R13, R0, -R5, RZ ;  /* 0x80000005000d7210 */ /* 0x000fe40007ffe0ff */
[----:B------:R-:W3:Y:S03]  /*0100*/  LDC.64 R4, c[0x0][0x210] ;  /* 0x00008400ff047b82 */ /* 0x000ee60000000a00 */
[----:B--2---:R-:W-:-:S06]  /*0110*/  IMAD.WIDE R2, R13, 0x4, R2 ;  /* 0x000000040d027825 */ /* 0x004fcc00078e0202 */
[----:B------:R-:W2:Y:S01]  /*0120*/  LDG.E.EL.64 R2, desc[UR4][R2.64] ;  /* 0x0000000402027981 */ /* 0x000ea2000c2e1b00 */
[----:B-1----:R-:W-:-:S06]  /*0130*/  IMAD.WIDE R6, R13, 0x4, R6 ;  /* 0x000000040d067825 */ /* 0x002fcc00078e0206 */
[----:B------:R-:W2:Y:S01]  /*0140*/  LDG.E.EL.64 R6, desc[UR4][R6.64] ;  /* 0x0000000406067981 */ /* 0x000ea2000c2e1b00 */
[----:B---3--:R-:W-:-:S06]  /*0150*/  IMAD.WIDE R4, R0, 0x4, R4 ;  /* 0x0000000400047825 */ /* 0x008fcc00078e0204 */
[----:B------:R-:W3:Y:S01]  /*0160*/  LDG.E.64 R4, desc[UR4][R4.64] ;  /* 0x0000000404047981 */ /* 0x000ee2000c1e1b00 */
[----:B----4-:R-:W-:-:S04]  /*0170*/  IMAD.WIDE R8, R13, 0x4, R8 ;  /* 0x000000040d087825 */ /* 0x010fc800078e0208 */
[----:B-----5:R-:W-:Y:S02]  /*0180*/  IMAD.WIDE R10, R13, 0x4, R10 ;  /* 0x000000040d0a7825 */ /* 0x020fe400078e020a */
[----:B------:R-:W4:Y:S04]  /*0190*/  LDG.E.EL.64 R8, desc[UR4][R8.64] ;  /* 0x0000000408087981 */ /* 0x000f28000c2e1b00 */
[----:B------:R-:W4:Y:S01]  /*01a0*/  LDG.E.EL.64 R10, desc[UR4][R10.64] ;  /* 0x000000040a0a7981 */ /* 0x000f22000c2e1b00 */
[----:B------:R-:W-:Y:S01]  /*01b0*/  HFMA2.MMA R15, -RZ, RZ, 1.625, 0 ;  /* 0x3e800000ff0f7435 */ /* 0x000fe200000001ff */
[----:B--2---:R-:W-:Y:S01]  /*01c0*/  FADD R2, R2, 9.9999997473787516356e-06 ;  /* 0x3727c5ac02027421 */ /* 0x004fe20000000000 */
[----:B------:R-:W-:-:S03]  /*01d0*/  FADD R12, R3, 9.9999997473787516356e-06 ;  /* 0x3727c5ac030c7421 */ /* 0x000fc60000000000 */
[----:B------:R1:W2:Y:S08]  /*01e0*/  MUFU.SQRT R13, R2 ;  /* 0x00000002000d7308 */ /* 0x0002b00000002000 */
[----:B------:R-:W5:Y:S01]  /*01f0*/  MUFU.SQRT R14, R12 ;  /* 0x0000000c000e7308 */ /* 0x000f620000002000 */
[----:B-1----:R-:W1:Y:S01]  /*0200*/  LDC.64 R2, c[0x0][0x238] ;  /* 0x00008e00ff027b82 */ /* 0x002e620000000a00 */
[----:B--2---:R-:W-:-:S02]  /*0210*/  FSETP.GT.AND P0, PT, R13, 8.50705917302346158658e+37, PT ;  /* 0x7e8000000d00780b */ /* 0x004fc40003f04000 */
[----:B------:R-:W-:Y:S02]  /*0220*/  FSETP.GEU.AND P2, PT, R13, 1.175494350822287508e-38, PT ;  /* 0x008000000d00780b */ /* 0x000fe40003f4e000 */
[C---:B-----5:R-:W-:Y:S02]  /*0230*/  FSETP.GT.AND P1, PT, R14.reuse, 8.50705917302346158658e+37, PT ;  /* 0x7e8000000e00780b */ /* 0x060fe40003f24000 */
[----:B------:R-:W-:-:S07]  /*0240*/  FSETP.GEU.AND P3, PT, R14, 1.175494350822287508e-38, PT ;  /* 0x008000000e00780b */ /* 0x000fce0003f6e000 */
[----:B------:R-:W-:-:S04]  /*0250*/  @P0 FMUL R13, R13, 0.25 ;  /* 0x3e8000000d0d0820 */ /* 0x000fc80000400000 */
[----:B------:R-:W-:Y:S01]  /*0260*/  @!P2 FMUL R13, R13, 16777216 ;  /* 0x4b8000000d0da820 */ /* 0x000fe20000400000 */
[----:B------:R-:W-:-:S04]  /*0270*/  @P1 FMUL R14, R14, 0.25 ;  /* 0x3e8000000e0e1820 */ /* 0x000fc80000400000 */
[----:B------:R-:W-:Y:S01]  /*0280*/  @!P3 FMUL R14, R14, 16777216 ;  /* 0x4b8000000e0eb820 */ /* 0x000fe20000400000 */
[----:B------:R-:W2:Y:S01]  /*0290*/  MUFU.RCP R13, R13 ;  /* 0x0000000d000d7308 */ /* 0x000ea20000001000 */
[----:B------:R-:W-:-:S07]  /*02a0*/  FSEL R12, R15, 1, P0 ;  /* 0x3f8000000f0c7808 */ /* 0x000fce0000000000 */
[----:B------:R-:W5:Y:S01]  /*02b0*/  MUFU.RCP R14, R14 ;  /* 0x0000000e000e7308 */ /* 0x000f620000001000 */
[----:B------:R-:W-:Y:S01]  /*02c0*/  FSEL R15, R15, 1, P1 ;  /* 0x3f8000000f0f7808 */ /* 0x000fe20000800000 */
[----:B------:R-:W-:Y:S01]  /*02d0*/  @!P2 FMUL R12, R12, 16777216 ;  /* 0x4b8000000c0ca820 */ /* 0x000fe20000400000 */
[----:B---3--:R-:W-:-:S03]  /*02e0*/  FADD R4, R4, -R6 ;  /* 0x8000000604047221 */ /* 0x008fc60000000000 */
[----:B------:R-:W-:Y:S01]  /*02f0*/  @!P3 FMUL R15, R15, 16777216 ;  /* 0x4b8000000f0fb820 */ /* 0x000fe20000400000 */
[----:B------:R-:W-:Y:S01]  /*0300*/  FADD R5, R5, -R7 ;  /* 0x8000000705057221 */ /* 0x000fe20000000000 */
[----:B--2---:R-:W-:Y:S02]  /*0310*/  FMUL R13, R13, R12 ;  /* 0x0000000c0d0d7220 */ /* 0x004fe40000400000 */
[----:B-----5:R-:W-:Y:S02]  /*0320*/  FMUL R6, R14, R15 ;  /* 0x0000000f0e067220 */ /* 0x020fe40000400000 */
[----:B------:R-:W-:Y:S02]  /*0330*/  FMUL R13, R4, R13 ;  /* 0x0000000d040d7220 */ /* 0x000fe40000400000 */
[----:B------:R-:W-:Y:S01]  /*0340*/  FMUL R6, R5, R6 ;  /* 0x0000000605067220 */ /* 0x000fe20000400000 */
[----:B-1----:R-:W-:-:S04]  /*0350*/  IMAD.WIDE R2, R0, 0x4, R2 ;  /* 0x0000000400027825 */ /* 0x002fc800078e0202 */
[----:B----4-:R-:W-:Y:S01]  /*0360*/  FFMA R8, R8, R13, R10 ;  /* 0x0000000d08087223 */ /* 0x010fe2000000000a */
[----:B------:R-:W-:-:S05]  /*0370*/  FFMA R9, R9, R6, R11 ;  /* 0x0000000609097223 */ /* 0x000fca000000000b */
[----:B------:R-:W-:Y:S01]  /*0380*/  STG.E.64 desc[UR4][R2.64], R8 ;  /* 0x0000000802007986 */ /* 0x000fe2000c101b04 */
[----:B------:R-:W-:Y:S05]  /*0390*/  EXIT ;  /* 0x000000000000794d */ /* 0x000fea0003800000 */
.L_x_0:
[----:B------:R-:W-:-:S00]  /*03a0*/  BRA `(.L_x_0) ;  /* 0xfffffffc00fc7947 */ /* 0x000fc0000383ffff */
[----:B------:R-:W-:-:S00]  /*03b0*/  NOP ;  /* 0x0000000000007918 */ /* 0x000fc00000000000 */
        /* <DEDUP_REMOVED lines=12> */
.L_x_1:


//--------------------- .nv.global.init           --------------------------
	.section	.nv.global.init,"aw",@progbits
.nv.global.init:
	.type		_$_str,@object
	.size		_$_str,(_$_str_$_2 - _$_str)
_$_str:
        /*0000*/ 	.byte	0x5f, 0x5f, 0x43, 0x55, 0x44, 0x41, 0x5f, 0x46, 0x54, 0x5a, 0x00
	.type		_$_str_$_2,@object
	.size		_$_str_$_2,(.L_1 - _$_str_$_2)
_$_str_$_2:
        /*000b*/ 	.byte	0x5f, 0x5f, 0x43, 0x55, 0x44, 0x41, 0x5f, 0x50, 0x52, 0x45, 0x43, 0x5f, 0x53, 0x51, 0x52, 0x54
        /*001b*/ 	.byte	0x00
.L_1:


//--------------------- .nv.constant0.triton_poi_fused__native_batch_norm_legit_no_training_6 --------------------------
	.section	.nv.constant0.triton_poi_fused__native_batch_norm_legit_no_training_6,"a",@progbits
	.sectionflags	@""
	.align	4
.nv.constant0.triton_poi_fused__native_batch_norm_legit_no_training_6:
	.zero		580
